	.headerflags	@"EF_CUDA_TEXMODE_UNIFIED EF_CUDA_64BIT_ADDRESS EF_CUDA_ACCELERATORS EF_CUDA_SM90 EF_CUDA_VIRTUAL_SM(EF_CUDA_SM90)"
	.elftype	@"ET_EXEC"


//--------------------- .nv.info                  --------------------------
	.section	.nv.info,"",@"SHT_CUDA_INFO"
	.align	4


	//----- nvinfo : EIATTR_REGCOUNT
	.align		4
        /*0000*/ 	.byte	0x04, 0x2f
        /*0002*/ 	.short	(.L_1 - .L_0)
	.align		4
.L_0:
        /*0004*/ 	.word	index@(triton_poi_fused__to_copy_46)
        /*0008*/ 	.word	0x0000000a


	//----- nvinfo : EIATTR_MIN_STACK_SIZE
	.align		4
.L_1:
        /*000c*/ 	.byte	0x04, 0x12
        /*000e*/ 	.short	(.L_3 - .L_2)
	.align		4
.L_2:
        /*0010*/ 	.word	index@(triton_poi_fused__to_copy_46)
        /*0014*/ 	.word	0x00000000


	//----- nvinfo : EIATTR_FRAME_SIZE
	.align		4
.L_3:
        /*0018*/ 	.byte	0x04, 0x11
        /*001a*/ 	.short	(.L_5 - .L_4)
	.align		4
.L_4:
        /*001c*/ 	.word	index@(triton_poi_fused__to_copy_46)
        /*0020*/ 	.word	0x00000000


	//----- nvinfo : EIATTR_MIN_STACK_SIZE
	.align		4
.L_5:
        /*0024*/ 	.byte	0x04, 0x12
        /*0026*/ 	.short	(.L_7 - .L_6)
	.align		4
.L_6:
        /*0028*/ 	.word	index@(triton_poi_fused__to_copy_46)
        /*002c*/ 	.word	0x00000000
.L_7:


//--------------------- .nv.info.triton_poi_fused__to_copy_46 --------------------------
	.section	.nv.info.triton_poi_fused__to_copy_46,"",@"SHT_CUDA_INFO"
	.sectionflags	@""
	.align	4


	//----- nvinfo : EIATTR_CUDA_API_VERSION
	.align		4
        /*0000*/ 	.byte	0x04, 0x37
        /*0002*/ 	.short	(.L_9 - .L_8)
.L_8:
        /*0004*/ 	.word	0x0000007c


	//----- nvinfo : EIATTR_KPARAM_INFO
	.align		4
.L_9:
        /*0008*/ 	.byte	0x04, 0x17
        /*000a*/ 	.short	(.L_11 - .L_10)
.L_10:
        /*000c*/ 	.word	0x00000000
        /*0010*/ 	.short	0x0001
        /*0012*/ 	.short	0x0008
        /*0014*/ 	.byte	0x00, 0xf0, 0x11, 0x00


	//----- nvinfo : EIATTR_KPARAM_INFO
	.align		4
.L_11:
        /*0018*/ 	.byte	0x04, 0x17
        /*001a*/ 	.short	(.L_13 - .L_12)
.L_12:
        /*001c*/ 	.word	0x00000000
        /*0020*/ 	.short	0x0000
        /*0022*/ 	.short	0x0000
        /*0024*/ 	.byte	0x00, 0xf4, 0x21, 0x00


	//----- nvinfo : EIATTR_SPARSE_MMA_MASK
	.align		4
.L_13:
        /*0028*/ 	.byte	0x03, 0x50
        /*002a*/ 	.short	0x0000


	//----- nvinfo : EIATTR_MAXREG_COUNT
	.align		4
        /*002c*/ 	.byte	0x03, 0x1b
        /*002e*/ 	.short	0x00ff


	//----- nvinfo : EIATTR_EXIT_INSTR_OFFSETS
	.align		4
        /*0030*/ 	.byte	0x04, 0x1c
        /*0032*/ 	.short	(.L_15 - .L_14)


	//   ....[0]....
.L_14:
        /*0034*/ 	.word	0x00000100


	//   ....[1]....
        /*0038*/ 	.word	0x00000130


	//----- nvinfo : EIATTR_REQNTID
	.align		4
.L_15:
        /*003c*/ 	.byte	0x04, 0x10
        /*003e*/ 	.short	(.L_17 - .L_16)
.L_16:
        /*0040*/ 	.word	0x00000020
        /*0044*/ 	.word	0x00000001
        /*0048*/ 	.word	0x00000001


	//----- nvinfo : EIATTR_CBANK_PARAM_SIZE
	.align		4
.L_17:
        /*004c*/ 	.byte	0x03, 0x19
        /*004e*/ 	.short	0x000c


	//----- nvinfo : EIATTR_PARAM_CBANK
	.align		4
        /*0050*/ 	.byte	0x04, 0x0a
        /*0052*/ 	.short	(.L_19 - .L_18)
	.align		4
.L_18:
        /*0054*/ 	.word	index@(.nv.constant0.triton_poi_fused__to_copy_46)
        /*0058*/ 	.short	0x0210
        /*005a*/ 	.short	0x000c


	//----- nvinfo : EIATTR_SW_WAR
	.align		4
.L_19:
        /*005c*/ 	.byte	0x04, 0x36
        /*005e*/ 	.short	(.L_21 - .L_20)
.L_20:
        /*0060*/ 	.word	0x00000008
.L_21:


//--------------------- .nv.callgraph             --------------------------
	.section	.nv.callgraph,"",@"SHT_CUDA_CALLGRAPH"
	.align	4
	.sectionentsize	8
	.align		4
        /*0000*/ 	.word	0x00000000
	.align		4
        /*0004*/ 	.word	0xffffffff
	.align		4
        /*0008*/ 	.word	0x00000000
	.align		4
        /*000c*/ 	.word	0xfffffffe
	.align		4
        /*0010*/ 	.word	0x00000000
	.align		4
        /*0014*/ 	.word	0xfffffffd
	.align		4
        /*0018*/ 	.word	0x00000000
	.align		4
        /*001c*/ 	.word	0xfffffffc


//--------------------- .text.triton_poi_fused__to_copy_46 --------------------------
	.section	.text.triton_poi_fused__to_copy_46,"ax",@progbits
	.align	128
        .global         triton_poi_fused__to_copy_46
        .type           triton_poi_fused__to_copy_46,@function
        .size           triton_poi_fused__to_copy_46,(.L_x_1 - triton_poi_fused__to_copy_46)
        .other          triton_poi_fused__to_copy_46,@"STO_CUDA_ENTRY STV_DEFAULT"
triton_poi_fused__to_copy_46:
.text.triton_poi_fused__to_copy_46:
[----:B------:R-:W0:Y:S02]  /*0000*/  LDC R1, c[0x0][0x28] ;  /* 0x00000a00ff017b82 */ /* 0x000e240000000800 */
[----:B------:R-:W1:Y:S01]  /*0010*/  S2R R6, SR_TID.X ;  /* 0x0000000000067919 */ /* 0x000e620000002100 */
[----:B------:R-:W-:Y:S01]  /*0020*/  IMAD.MOV.U32 R7, RZ, RZ, 0x3f000000 ;  /* 0x3f000000ff077424 */ /* 0x000fe200078e00ff */
[----:B------:R-:W2:Y:S01]  /*0030*/  LDC.64 R2, c[0x0][0x210] ;  /* 0x00008400ff027b82 */ /* 0x000ea20000000a00 */
[----:B------:R-:W3:Y:S01]  /*0040*/  S2R R5, SR_CTAID.X ;  /* 0x0000000000057919 */ /* 0x000ee20000002500 */
[C---:B-1----:R-:W-:Y:S02]  /*0050*/  LOP3.LUT R0, R6.reuse, 0x7, RZ, 0xc0, !PT ;  /* 0x0000000706007812 */ /* 0x042fe400078ec0ff */
[----:B------:R-:W-:-:S03]  /*0060*/  LOP3.LUT P0, RZ, R6, 0x18, RZ, 0xc0, !PT ;  /* 0x0000001806ff7812 */ /* 0x000fc6000780c0ff */
[----:B---3--:R-:W-:-:S04]  /*0070*/  IMAD R5, R5, 0x8, R0 ;  /* 0x0000000805057824 */ /* 0x008fc800078e0200 */
[C---:B--2---:R-:W-:Y:S01]  /*0080*/  IMAD.WIDE R2, R5.reuse, 0x8, R2 ;  /* 0x0000000805027825 */ /* 0x044fe200078e0202 */
[----:B------:R-:W-:Y:S02]  /*0090*/  I2FP.F32.S32 R0, R5 ;  /* 0x0000000500007245 */ /* 0x000fe40000201400 */
[----:B------:R-:W-:-:S03]  /*00a0*/  ISETP.LT.AND P0, PT, R5, 0x8, !P0 ;  /* 0x000000080500780c */ /* 0x000fc60004701270 */
[----:B------:R-:W-:-:S04]  /*00b0*/  FADD R0, R0, 0.5 ;  /* 0x3f00000000007421 */ /* 0x000fc80000000000 */
[----:B------:R-:W-:-:S05]  /*00c0*/  FFMA R0, R0, R7, -0.5 ;  /* 0xbf00000000007423 */ /* 0x000fca0000000007 */
[----:B------:R-:W-:-:S04]  /*00d0*/  FMNMX R0, RZ, R0, !PT ;  /* 0x00000000ff007209 */ /* 0x000fc80007800000 */
[----:B------:R-:W1:Y:S02]  /*00e0*/  F2I.TRUNC.NTZ R4, R0 ;  /* 0x0000000000047305 */ /* 0x000e64000020f100 */
[----:B-1----:R-:W-:Y:S01]  /*00f0*/  SHF.R.S32.HI R5, RZ, 0x1f, R4 ;  /* 0x0000001fff057819 */ /* 0x002fe20000011404 */
[----:B------:R-:W-:Y:S06]  /*0100*/  @!P0 EXIT ;  /* 0x000000000000894d */ /* 0x000fec0003800000 */
[----:B------:R-:W-:Y:S02]  /*0110*/  ULDC.64 UR4, c[0x0][0x208] ;  /* 0x0000820000047ab9 */ /* 0x000fe40000000a00 */
[----:B------:R-:W-:Y:S01]  /*0120*/  STG.E.64 desc[UR4][R2.64], R4 ;  /* 0x0000000402007986 */ /* 0x000fe2000c101b04 */
[----:B------:R-:W-:Y:S05]  /*0130*/  EXIT ;  /* 0x000000000000794d */ /* 0x000fea0003800000 */
.L_x_0:
[----:B------:R-:W-:-:S00]  /*0140*/  BRA `(.L_x_0) ;  /* 0xfffffffc00fc7947 */ /* 0x000fc0000383ffff */
[----:B------:R-:W-:-:S00]  /*0150*/  NOP ;  /* 0x0000000000007918 */ /* 0x000fc00000000000 */
        /* <DEDUP_REMOVED lines=10> */
.L_x_1:


//--------------------- .nv.constant0.triton_poi_fused__to_copy_46 --------------------------
	.section	.nv.constant0.triton_poi_fused__to_copy_46,"a",@progbits
	.sectionflags	@""
	.align	4
.nv.constant0.triton_poi_fused__to_copy_46:
	.zero		540
